//
// Generated by NVIDIA NVVM Compiler
//
// Compiler Build ID: CL-36424714
// Cuda compilation tools, release 13.0, V13.0.88
// Based on NVVM 20.0.0
//

.version 9.0
.target sm_100
.address_size 64

	// .globl	_Z8MatAdd2dPfS_S_i

.visible .entry _Z8MatAdd2dPfS_S_i(
	.param .u64 .ptr .align 1 _Z8MatAdd2dPfS_S_i_param_0,
	.param .u64 .ptr .align 1 _Z8MatAdd2dPfS_S_i_param_1,
	.param .u64 .ptr .align 1 _Z8MatAdd2dPfS_S_i_param_2,
	.param .u32 _Z8MatAdd2dPfS_S_i_param_3
)
{
	.reg .pred 	%p<2>;
	.reg .b32 	%r<16>;
	.reg .b32 	%f<4>;
	.reg .b64 	%rd<11>;

	ld.param.u64 	%rd1, [_Z8MatAdd2dPfS_S_i_param_0];
	ld.param.u64 	%rd2, [_Z8MatAdd2dPfS_S_i_param_1];
	ld.param.u64 	%rd3, [_Z8MatAdd2dPfS_S_i_param_2];
	ld.param.u32 	%r2, [_Z8MatAdd2dPfS_S_i_param_3];
	mov.u32 	%r4, %ctaid.x;
	mov.u32 	%r5, %ntid.x;
	mov.u32 	%r6, %tid.x;
	mad.lo.s32 	%r7, %r4, %r5, %r6;
	mov.u32 	%r8, %ctaid.y;
	mov.u32 	%r9, %ntid.y;
	mov.u32 	%r10, %tid.y;
	mad.lo.s32 	%r11, %r8, %r9, %r10;
	mov.u32 	%r13, %nctaid.x;
	mul.lo.s32 	%r14, %r5, %r13;
	mad.lo.s32 	%r1, %r14, %r11, %r7;
	min.s32 	%r15, %r7, %r11;
	setp.ge.s32 	%p1, %r15, %r2;
	@%p1 bra 	$L__BB0_2;
	cvta.to.global.u64 	%rd4, %rd1;
	cvta.to.global.u64 	%rd5, %rd2;
	cvta.to.global.u64 	%rd6, %rd3;
	mul.wide.s32 	%rd7, %r1, 4;
	add.s64 	%rd8, %rd4, %rd7;
	ld.global.f32 	%f1, [%rd8];
	add.s64 	%rd9, %rd5, %rd7;
	ld.global.f32 	%f2, [%rd9];
	add.f32 	%f3, %f1, %f2;
	add.s64 	%rd10, %rd6, %rd7;
	st.global.f32 	[%rd10], %f3;
$L__BB0_2:
	ret;

}


// ===== COMPILED SASS (sm_100) =====

	.target	sm_100

	.elftype	@"ET_EXEC"


//--------------------- .note.nv.tkinfo           --------------------------
	.section	.note.nv.tkinfo,"",@"SHT_NOTE"
	.sectionflags	@"SHF_NOTE_NV_TKINFO"
	.tkinfo
        /*0018*/ 	.word	0x00000002
        /*0030*/ 	.string	""
        /*0030*/ 	.string	"ptxas"
        /*0030*/ 	.string	"Cuda compilation tools, release 13.0, V13.0.88"
        /*0030*/ 	.string	"Build cuda_13.0.r13.0/compiler.36424714_0"
        /*0030*/ 	.string	"-arch sm_100 -m 64 "



//--------------------- .note.nv.cuinfo           --------------------------
	.section	.note.nv.cuinfo,"",@"SHT_NOTE"
	.sectionflags	@"SHF_NOTE_NV_CUINFO"
        /*0018*/ 	.short	0x0002
        /*001a*/ 	.short	0x0064
        /*001c*/ 	.short	0x0082
	.zero		2


//--------------------- .nv.info                  --------------------------
	.section	.nv.info,"",@"SHT_CUDA_INFO"
	.align	4


	//----- nvinfo : EIATTR_REGCOUNT
	.align		4
        /*0000*/ 	.byte	0x04, 0x2f
        /*0002*/ 	.short	(.L_1 - .L_0)
	.align		4
.L_0:
        /*0004*/ 	.word	index@(_Z8MatAdd2dPfS_S_i)
        /*0008*/ 	.word	0x0000000c


	//----- nvinfo : EIATTR_FRAME_SIZE
	.align		4
.L_1:
        /*000c*/ 	.byte	0x04, 0x11
        /*000e*/ 	.short	(.L_3 - .L_2)
	.align		4
.L_2:
        /*0010*/ 	.word	index@(_Z8MatAdd2dPfS_S_i)
        /*0014*/ 	.word	0x00000000


	//----- nvinfo : EIATTR_MIN_STACK_SIZE
	.align		4
.L_3:
        /*0018*/ 	.byte	0x04, 0x12
        /*001a*/ 	.short	(.L_5 - .L_4)
	.align		4
.L_4:
        /*001c*/ 	.word	index@(_Z8MatAdd2dPfS_S_i)
        /*0020*/ 	.word	0x00000000
.L_5:


//--------------------- .nv.compat                --------------------------
	.section	.nv.compat,"",@"SHT_CUDA_COMPAT_INFO"
	.align	4
        /*0000*/ 	.byte	0x02, 0x09, 0x00, 0x00, 0x02, 0x02, 0x01, 0x00, 0x02, 0x05, 0x05, 0x00, 0x03, 0x07, 0x01, 0x01
        /*0010*/ 	.byte	0x02, 0x03, 0x00, 0x00, 0x02, 0x06, 0x01, 0x00, 0x04, 0x0b, 0x08, 0x00, 0x09, 0x00, 0x00, 0x00
        /*0020*/ 	.byte	0x00, 0x00, 0x00, 0x00


//--------------------- .nv.info._Z8MatAdd2dPfS_S_i --------------------------
	.section	.nv.info._Z8MatAdd2dPfS_S_i,"",@"SHT_CUDA_INFO"
	.sectionflags	@""
	.align	4


	//----- nvinfo : EIATTR_CUDA_API_VERSION
	.align		4
        /*0000*/ 	.byte	0x04, 0x37
        /*0002*/ 	.short	(.L_7 - .L_6)
.L_6:
        /*0004*/ 	.word	0x00000082


	//----- nvinfo : EIATTR_KPARAM_INFO
	.align		4
.L_7:
        /*0008*/ 	.byte	0x04, 0x17
        /*000a*/ 	.short	(.L_9 - .L_8)
.L_8:
        /*000c*/ 	.word	0x00000000
        /*0010*/ 	.short	0x0003
        /*0012*/ 	.short	0x0018
        /*0014*/ 	.byte	0x00, 0xf0, 0x11, 0x00


	//----- nvinfo : EIATTR_KPARAM_INFO
	.align		4
.L_9:
        /*0018*/ 	.byte	0x04, 0x17
        /*001a*/ 	.short	(.L_11 - .L_10)
.L_10:
        /*001c*/ 	.word	0x00000000
        /*0020*/ 	.short	0x0002
        /*0022*/ 	.short	0x0010
        /*0024*/ 	.byte	0x00, 0xf5, 0x21, 0x00


	//----- nvinfo : EIATTR_KPARAM_INFO
	.align		4
.L_11:
        /*0028*/ 	.byte	0x04, 0x17
        /*002a*/ 	.short	(.L_13 - .L_12)
.L_12:
        /*002c*/ 	.word	0x00000000
        /*0030*/ 	.short	0x0001
        /*0032*/ 	.short	0x0008
        /*0034*/ 	.byte	0x00, 0xf5, 0x21, 0x00


	//----- nvinfo : EIATTR_KPARAM_INFO
	.align		4
.L_13:
        /*0038*/ 	.byte	0x04, 0x17
        /*003a*/ 	.short	(.L_15 - .L_14)
.L_14:
        /*003c*/ 	.word	0x00000000
        /*0040*/ 	.short	0x0000
        /*0042*/ 	.short	0x0000
        /*0044*/ 	.byte	0x00, 0xf5, 0x21, 0x00


	//----- nvinfo : EIATTR_SPARSE_MMA_MASK
	.align		4
.L_15:
        /*0048*/ 	.byte	0x03, 0x50
        /*004a*/ 	.short	0x0000


	//----- nvinfo : EIATTR_MAXREG_COUNT
	.align		4
        /*004c*/ 	.byte	0x03, 0x1b
        /*004e*/ 	.short	0x00ff


	//----- nvinfo : EIATTR_MERCURY_ISA_VERSION
	.align		4
        /*0050*/ 	.byte	0x03, 0x5f
        /*0052*/ 	.short	0x0101


	//----- nvinfo : EIATTR_VRC_CTA_INIT_COUNT
	.align		4
        /*0054*/ 	.byte	0x02, 0x4a
	.zero		1
	.zero		1


	//----- nvinfo : EIATTR_EXIT_INSTR_OFFSETS
	.align		4
        /*0058*/ 	.byte	0x04, 0x1c
        /*005a*/ 	.short	(.L_17 - .L_16)


	//   ....[0]....
.L_16:
        /*005c*/ 	.word	0x000000e0


	//   ....[1]....
        /*0060*/ 	.word	0x000001b0


	//----- nvinfo : EIATTR_CBANK_PARAM_SIZE
	.align		4
.L_17:
        /*0064*/ 	.byte	0x03, 0x19
        /*0066*/ 	.short	0x001c


	//----- nvinfo : EIATTR_PARAM_CBANK
	.align		4
        /*0068*/ 	.byte	0x04, 0x0a
        /*006a*/ 	.short	(.L_19 - .L_18)
	.align		4
.L_18:
        /*006c*/ 	.word	index@(.nv.constant0._Z8MatAdd2dPfS_S_i)
        /*0070*/ 	.short	0x0380
        /*0072*/ 	.short	0x001c


	//----- nvinfo : EIATTR_SW_WAR
	.align		4
.L_19:
        /*0074*/ 	.byte	0x04, 0x36
        /*0076*/ 	.short	(.L_21 - .L_20)
.L_20:
        /*0078*/ 	.word	0x00000008
.L_21:


//--------------------- .nv.callgraph             --------------------------
	.section	.nv.callgraph,"",@"SHT_CUDA_CALLGRAPH"
	.align	4
	.sectionentsize	8
	.align		4
        /*0000*/ 	.word	0x00000000
	.align		4
        /*0004*/ 	.word	0xffffffff
	.align		4
        /*0008*/ 	.word	0x00000000
	.align		4
        /*000c*/ 	.word	0xfffffffe
	.align		4
        /*0010*/ 	.word	0x00000000
	.align		4
        /*0014*/ 	.word	0xfffffffd
	.align		4
        /*0018*/ 	.word	0x00000000
	.align		4
        /*001c*/ 	.word	0xfffffffc


//--------------------- .text._Z8MatAdd2dPfS_S_i  --------------------------
	.section	.text._Z8MatAdd2dPfS_S_i,"ax",@progbits
	.align	128
        .global         _Z8MatAdd2dPfS_S_i
        .type           _Z8MatAdd2dPfS_S_i,@function
        .size           _Z8MatAdd2dPfS_S_i,(.L_x_1 - _Z8MatAdd2dPfS_S_i)
        .other          _Z8MatAdd2dPfS_S_i,@"STO_CUDA_ENTRY STV_DEFAULT"
_Z8MatAdd2dPfS_S_i:
.text._Z8MatAdd2dPfS_S_i:
[----:B------:R-:W-:Y:S01]  /*0000*/  LDC R1, c[0x0][0x37c] ;  /* 0x0000df00ff017b82 */ /* 0x000fe20000000800 */
[----:B------:R-:W0:Y:S07]  /*0010*/  S2R R0, SR_TID.Y ;  /* 0x0000000000007919 */ /* 0x000e2e0000002200 */
[----:B------:R-:W1:Y:S01]  /*0020*/  LDC R6, c[0x0][0x360] ;  /* 0x0000d800ff067b82 */ /* 0x000e620000000800 */
[----:B------:R-:W2:Y:S01]  /*0030*/  LDCU UR6, c[0x0][0x398] ;  /* 0x00007300ff0677ac */ /* 0x000ea20008000800 */
[----:B------:R-:W1:Y:S06]  /*0040*/  S2R R3, SR_TID.X ;  /* 0x0000000000037919 */ /* 0x000e6c0000002100 */
[----:B------:R-:W0:Y:S08]  /*0050*/  S2UR UR5, SR_CTAID.Y ;  /* 0x00000000000579c3 */ /* 0x000e300000002600 */
[----:B------:R-:W0:Y:S08]  /*0060*/  LDC R7, c[0x0][0x364] ;  /* 0x0000d900ff077b82 */ /* 0x000e300000000800 */
[----:B------:R-:W1:Y:S01]  /*0070*/  S2UR UR4, SR_CTAID.X ;  /* 0x00000000000479c3 */ /* 0x000e620000002500 */
[----:B0-----:R-:W-:Y:S01]  /*0080*/  IMAD R7, R7, UR5, R0 ;  /* 0x0000000507077c24 */ /* 0x001fe2000f8e0200 */
[----:B------:R-:W0:Y:S01]  /*0090*/  LDCU UR5, c[0x0][0x370] ;  /* 0x00006e00ff0577ac */ /* 0x000e220008000800 */
[----:B-1----:R-:W-:-:S05]  /*00a0*/  IMAD R0, R6, UR4, R3 ;  /* 0x0000000406007c24 */ /* 0x002fca000f8e0203 */
[----:B------:R-:W-:-:S04]  /*00b0*/  VIMNMX R2, PT, PT, R0, R7, PT ;  /* 0x0000000700027248 */ /* 0x000fc80003fe0100 */
[----:B--2---:R-:W-:Y:S01]  /*00c0*/  ISETP.GE.AND P0, PT, R2, UR6, PT ;  /* 0x0000000602007c0c */ /* 0x004fe2000bf06270 */
[----:B0-----:R-:W-:-:S12]  /*00d0*/  IMAD R6, R6, UR5, RZ ;  /* 0x0000000506067c24 */ /* 0x001fd8000f8e02ff */
[----:B------:R-:W-:Y:S05]  /*00e0*/  @P0 EXIT ;  /* 0x000000000000094d */ /* 0x000fea0003800000 */
[----:B------:R-:W0:Y:S01]  /*00f0*/  LDC.64 R2, c[0x0][0x380] ;  /* 0x0000e000ff027b82 */ /* 0x000e220000000a00 */
[----:B------:R-:W1:Y:S01]  /*0100*/  LDCU.64 UR4, c[0x0][0x358] ;  /* 0x00006b00ff0477ac */ /* 0x000e620008000a00 */
[----:B------:R-:W-:-:S06]  /*0110*/  IMAD R9, R7, R6, R0 ;  /* 0x0000000607097224 */ /* 0x000fcc00078e0200 */
[----:B------:R-:W2:Y:S08]  /*0120*/  LDC.64 R4, c[0x0][0x388] ;  /* 0x0000e200ff047b82 */ /* 0x000eb00000000a00 */
[----:B------:R-:W3:Y:S01]  /*0130*/  LDC.64 R6, c[0x0][0x390] ;  /* 0x0000e400ff067b82 */ /* 0x000ee20000000a00 */
[----:B0-----:R-:W-:-:S06]  /*0140*/  IMAD.WIDE R2, R9, 0x4, R2 ;  /* 0x0000000409027825 */ /* 0x001fcc00078e0202 */
[----:B-1----:R-:W4:Y:S01]  /*0150*/  LDG.E R2, desc[UR4][R2.64] ;  /* 0x0000000402027981 */ /* 0x002f22000c1e1900 */
[----:B--2---:R-:W-:-:S06]  /*0160*/  IMAD.WIDE R4, R9, 0x4, R4 ;  /* 0x0000000409047825 */ /* 0x004fcc00078e0204 */
[----:B------:R-:W4:Y:S01]  /*0170*/  LDG.E R5, desc[UR4][R4.64] ;  /* 0x0000000404057981 */ /* 0x000f22000c1e1900 */
[----:B---3--:R-:W-:-:S04]  /*0180*/  IMAD.WIDE R6, R9, 0x4, R6 ;  /* 0x0000000409067825 */ /* 0x008fc800078e0206 */
[----:B----4-:R-:W-:-:S05]  /*0190*/  FADD R9, R2, R5 ;  /* 0x0000000502097221 */ /* 0x010fca0000000000 */
[----:B------:R-:W-:Y:S01]  /*01a0*/  STG.E desc[UR4][R6.64], R9 ;  /* 0x0000000906007986 */ /* 0x000fe2000c101904 */
[----:B------:R-:W-:Y:S05]  /*01b0*/  EXIT ;  /* 0x000000000000794d */ /* 0x000fea0003800000 */
.L_x_0:
[----:B------:R-:W-:-:S00]  /*01c0*/  BRA `(.L_x_0) ;  /* 0xfffffffc00fc7947 */ /* 0x000fc0000383ffff */
[----:B------:R-:W-:-:S00]  /*01d0*/  NOP ;  /* 0x0000000000007918 */ /* 0x000fc00000000000 */
        /* <DEDUP_REMOVED lines=10> */
.L_x_1:


//--------------------- .nv.shared.reserved.0     --------------------------
	.section	.nv.shared.reserved.0,"aw",@nobits
	.weak		__nv_reservedSMEM_offset_0_alias
	.size		__nv_reservedSMEM_offset_0_alias, 0, 64
	.other		__nv_reservedSMEM_offset_0_alias,@"STO_CUDA_RESERVED_SHARED STV_DEFAULT"
__nv_reservedSMEM_offset_0_alias:
	.zero		0
	.zero		64


//--------------------- .nv.constant0._Z8MatAdd2dPfS_S_i --------------------------
	.section	.nv.constant0._Z8MatAdd2dPfS_S_i,"a",@progbits
	.sectionflags	@""
	.align	4
.nv.constant0._Z8MatAdd2dPfS_S_i:
	.zero		924


//--------------------- SYMBOLS --------------------------

	.type		.nv.reservedSmem.offset0,@object
	.size		.nv.reservedSmem.offset0,0x4
